	.headerflags	@"EF_CUDA_TEXMODE_UNIFIED EF_CUDA_64BIT_ADDRESS EF_CUDA_ACCELERATORS EF_CUDA_SM90 EF_CUDA_VIRTUAL_SM(EF_CUDA_SM90)"
	.elftype	@"ET_EXEC"


//--------------------- .nv.info                  --------------------------
	.section	.nv.info,"",@"SHT_CUDA_INFO"
	.align	4


	//----- nvinfo : EIATTR_REGCOUNT
	.align		4
        /*0000*/ 	.byte	0x04, 0x2f
        /*0002*/ 	.short	(.L_3 - .L_2)
	.align		4
.L_2:
        /*0004*/ 	.word	index@(triton_poi_fused__native_batch_norm_legit_no_training_60)
        /*0008*/ 	.word	0x00000020


	//----- nvinfo : EIATTR_MIN_STACK_SIZE
	.align		4
.L_3:
        /*000c*/ 	.byte	0x04, 0x12
        /*000e*/ 	.short	(.L_5 - .L_4)
	.align		4
.L_4:
        /*0010*/ 	.word	index@(triton_poi_fused__native_batch_norm_legit_no_training_60)
        /*0014*/ 	.word	0x00000000


	//----- nvinfo : EIATTR_FRAME_SIZE
	.align		4
.L_5:
        /*0018*/ 	.byte	0x04, 0x11
        /*001a*/ 	.short	(.L_7 - .L_6)
	.align		4
.L_6:
        /*001c*/ 	.word	index@(triton_poi_fused__native_batch_norm_legit_no_training_60)
        /*0020*/ 	.word	0x00000000


	//----- nvinfo : EIATTR_MIN_STACK_SIZE
	.align		4
.L_7:
        /*0024*/ 	.byte	0x04, 0x12
        /*0026*/ 	.short	(.L_9 - .L_8)
	.align		4
.L_8:
        /*0028*/ 	.word	index@(triton_poi_fused__native_batch_norm_legit_no_training_60)
        /*002c*/ 	.word	0x00000000
.L_9:


//--------------------- .nv.info.triton_poi_fused__native_batch_norm_legit_no_training_60 --------------------------
	.section	.nv.info.triton_poi_fused__native_batch_norm_legit_no_training_60,"",@"SHT_CUDA_INFO"
	.sectionflags	@""
	.align	4


	//----- nvinfo : EIATTR_CUDA_API_VERSION
	.align		4
        /*0000*/ 	.byte	0x04, 0x37
        /*0002*/ 	.short	(.L_11 - .L_10)
.L_10:
        /*0004*/ 	.word	0x0000007c


	//----- nvinfo : EIATTR_KPARAM_INFO
	.align		4
.L_11:
        /*0008*/ 	.byte	0x04, 0x17
        /*000a*/ 	.short	(.L_13 - .L_12)
.L_12:
        /*000c*/ 	.word	0x00000000
        /*0010*/ 	.short	0x0006
        /*0012*/ 	.short	0x0030
        /*0014*/ 	.byte	0x00, 0xf0, 0x11, 0x00


	//----- nvinfo : EIATTR_KPARAM_INFO
	.align		4
.L_13:
        /*0018*/ 	.byte	0x04, 0x17
        /*001a*/ 	.short	(.L_15 - .L_14)
.L_14:
        /*001c*/ 	.word	0x00000000
        /*0020*/ 	.short	0x0005
        /*0022*/ 	.short	0x0028
        /*0024*/ 	.byte	0x00, 0xf4, 0x21, 0x00


	//----- nvinfo : EIATTR_KPARAM_INFO
	.align		4
.L_15:
        /*0028*/ 	.byte	0x04, 0x17
        /*002a*/ 	.short	(.L_17 - .L_16)
.L_16:
        /*002c*/ 	.word	0x00000000
        /*0030*/ 	.short	0x0004
        /*0032*/ 	.short	0x0020
        /*0034*/ 	.byte	0x00, 0xf4, 0x21, 0x00


	//----- nvinfo : EIATTR_KPARAM_INFO
	.align		4
.L_17:
        /*0038*/ 	.byte	0x04, 0x17
        /*003a*/ 	.short	(.L_19 - .L_18)
.L_18:
        /*003c*/ 	.word	0x00000000
        /*0040*/ 	.short	0x0003
        /*0042*/ 	.short	0x0018
        /*0044*/ 	.byte	0x00, 0xf4, 0x21, 0x00


	//----- nvinfo : EIATTR_KPARAM_INFO
	.align		4
.L_19:
        /*0048*/ 	.byte	0x04, 0x17
        /*004a*/ 	.short	(.L_21 - .L_20)
.L_20:
        /*004c*/ 	.word	0x00000000
        /*0050*/ 	.short	0x0002
        /*0052*/ 	.short	0x0010
        /*0054*/ 	.byte	0x00, 0xf4, 0x21, 0x00


	//----- nvinfo : EIATTR_KPARAM_INFO
	.align		4
.L_21:
        /*0058*/ 	.byte	0x04, 0x17
        /*005a*/ 	.short	(.L_23 - .L_22)
.L_22:
        /*005c*/ 	.word	0x00000000
        /*0060*/ 	.short	0x0001
        /*0062*/ 	.short	0x0008
        /*0064*/ 	.byte	0x00, 0xf4, 0x21, 0x00


	//----- nvinfo : EIATTR_KPARAM_INFO
	.align		4
.L_23:
        /*0068*/ 	.byte	0x04, 0x17
        /*006a*/ 	.short	(.L_25 - .L_24)
.L_24:
        /*006c*/ 	.word	0x00000000
        /*0070*/ 	.short	0x0000
        /*0072*/ 	.short	0x0000
        /*0074*/ 	.byte	0x00, 0xf4, 0x21, 0x00


	//----- nvinfo : EIATTR_SPARSE_MMA_MASK
	.align		4
.L_25:
        /*0078*/ 	.byte	0x03, 0x50
        /*007a*/ 	.short	0x0000


	//----- nvinfo : EIATTR_MAXREG_COUNT
	.align		4
        /*007c*/ 	.byte	0x03, 0x1b
        /*007e*/ 	.short	0x00ff


	//----- nvinfo : EIATTR_EXIT_INSTR_OFFSETS
	.align		4
        /*0080*/ 	.byte	0x04, 0x1c
        /*0082*/ 	.short	(.L_27 - .L_26)


	//   ....[0]....
.L_26:
        /*0084*/ 	.word	0x000005c0


	//   ....[1]....
        /*0088*/ 	.word	0x000005e0


	//----- nvinfo : EIATTR_REQNTID
	.align		4
.L_27:
        /*008c*/ 	.byte	0x04, 0x10
        /*008e*/ 	.short	(.L_29 - .L_28)
.L_28:
        /*0090*/ 	.word	0x00000080
        /*0094*/ 	.word	0x00000001
        /*0098*/ 	.word	0x00000001


	//----- nvinfo : EIATTR_CBANK_PARAM_SIZE
	.align		4
.L_29:
        /*009c*/ 	.byte	0x03, 0x19
        /*009e*/ 	.short	0x0034


	//----- nvinfo : EIATTR_PARAM_CBANK
	.align		4
        /*00a0*/ 	.byte	0x04, 0x0a
        /*00a2*/ 	.short	(.L_31 - .L_30)
	.align		4
.L_30:
        /*00a4*/ 	.word	index@(.nv.constant0.triton_poi_fused__native_batch_norm_legit_no_training_60)
        /*00a8*/ 	.short	0x0210
        /*00aa*/ 	.short	0x0034


	//----- nvinfo : EIATTR_SW_WAR
	.align		4
.L_31:
        /*00ac*/ 	.byte	0x04, 0x36
        /*00ae*/ 	.short	(.L_33 - .L_32)
.L_32:
        /*00b0*/ 	.word	0x00000008
.L_33:


//--------------------- .nv.callgraph             --------------------------
	.section	.nv.callgraph,"",@"SHT_CUDA_CALLGRAPH"
	.align	4
	.sectionentsize	8
	.align		4
        /*0000*/ 	.word	0x00000000
	.align		4
        /*0004*/ 	.word	0xffffffff
	.align		4
        /*0008*/ 	.word	0x00000000
	.align		4
        /*000c*/ 	.word	0xfffffffe
	.align		4
        /*0010*/ 	.word	0x00000000
	.align		4
        /*0014*/ 	.word	0xfffffffd
	.align		4
        /*0018*/ 	.word	0x00000000
	.align		4
        /*001c*/ 	.word	0xfffffffc


//--------------------- .nv.constant4             --------------------------
	.section	.nv.constant4,"a",@progbits
	.align	8
	.align		8
.nv.constant4:
        /*0000*/ 	.dword	_$_str
	.align		8
        /*0008*/ 	.dword	_$_str_$_2


//--------------------- .text.triton_poi_fused__native_batch_norm_legit_no_training_60 --------------------------
	.section	.text.triton_poi_fused__native_batch_norm_legit_no_training_60,"ax",@progbits
	.align	128
        .global         triton_poi_fused__native_batch_norm_legit_no_training_60
        .type           triton_poi_fused__native_batch_norm_legit_no_training_60,@function
        .size           triton_poi_fused__native_batch_norm_legit_no_training_60,(.L_x_1 - triton_poi_fused__native_batch_norm_legit_no_training_60)
        .other          triton_poi_fused__native_batch_norm_legit_no_training_60,@"STO_CUDA_ENTRY STV_DEFAULT"
triton_poi_fused__native_batch_norm_legit_no_training_60:
.text.triton_poi_fused__native_batch_norm_legit_no_training_60:
[----:B------:R-:W0:Y:S01]  /*0000*/  LDC R1, c[0x0][0x28] ;  /* 0x00000a00ff017b82 */ /* 0x000e220000000800 */
[----:B------:R-:W1:Y:S07]  /*0010*/  S2R R0, SR_TID.X ;  /* 0x0000000000007919 */ /* 0x000e6e0000002100 */
[----:B------:R-:W2:Y:S01]  /*0020*/  LDC.64 R2, c[0x0][0x220] ;  /* 0x00008800ff027b82 */ /* 0x000ea20000000a00 */
[----:B------:R-:W-:Y:S02]  /*0030*/  CS2R R20, SRZ ;  /* 0x0000000000147805 */ /* 0x000fe4000001ff00 */
[----:B------:R-:W-:Y:S01]  /*0040*/  CS2R R22, SRZ ;  /* 0x0000000000167805 */ /* 0x000fe2000001ff00 */
[----:B------:R-:W3:Y:S01]  /*0050*/  S2R R5, SR_CTAID.X ;  /* 0x0000000000057919 */ /* 0x000ee20000002500 */
[----:B------:R-:W-:-:S03]  /*0060*/  ULDC.64 UR4, c[0x0][0x208] ;  /* 0x0000820000047ab9 */ /* 0x000fc60000000a00 */
[----:B------:R-:W4:Y:S08]  /*0070*/  LDC.64 R24, c[0x0][0x210] ;  /* 0x00008400ff187b82 */ /* 0x000f300000000a00 */
[----:B------:R-:W5:Y:S08]  /*0080*/  LDC.64 R26, c[0x0][0x218] ;  /* 0x00008600ff1a7b82 */ /* 0x000f700000000a00 */
[----:B------:R-:W4:Y:S01]  /*0090*/  LDC.64 R8, c[0x0][0x228] ;  /* 0x00008a00ff087b82 */ /* 0x000f220000000a00 */
[----:B-1----:R-:W-:-:S07]  /*00a0*/  SHF.L.U32 R0, R0, 0x2, RZ ;  /* 0x0000000200007819 */ /* 0x002fce00000006ff */
[----:B------:R-:W1:Y:S01]  /*00b0*/  LDC.64 R6, c[0x0][0x230] ;  /* 0x00008c00ff067b82 */ /* 0x000e620000000a00 */
[----:B------:R-:W-:-:S04]  /*00c0*/  LOP3.LUT R0, R0, 0x1fc, RZ, 0xc0, !PT ;  /* 0x000001fc00007812 */ /* 0x000fc800078ec0ff */
[----:B---3--:R-:W-:-:S04]  /*00d0*/  LEA R0, R5, R0, 0x9 ;  /* 0x0000000005007211 */ /* 0x008fc800078e48ff */
[C---:B------:R-:W-:Y:S01]  /*00e0*/  ISETP.GE.AND P0, PT, R0.reuse, 0x9f00, PT ;  /* 0x00009f000000780c */ /* 0x040fe20003f06270 */
[----:B------:R-:W-:-:S05]  /*00f0*/  IMAD.HI R4, R0, 0x19c2d14f, RZ ;  /* 0x19c2d14f00047827 */ /* 0x000fca00078e02ff */
[----:B------:R-:W-:-:S04]  /*0100*/  SHF.R.U32.HI R5, RZ, 0x1f, R4 ;  /* 0x0000001fff057819 */ /* 0x000fc80000011604 */
[----:B------:R-:W-:-:S05]  /*0110*/  LEA.HI.SX32 R5, R4, R5, 0x1a ;  /* 0x0000000504057211 */ /* 0x000fca00078fd2ff */
[----:B------:R-:W-:-:S04]  /*0120*/  IMAD R4, R5, -0x27c, R0 ;  /* 0xfffffd8405047824 */ /* 0x000fc800078e0200 */
[----:B--2---:R-:W-:-:S05]  /*0130*/  IMAD.WIDE R2, R4, 0x4, R2 ;  /* 0x0000000404027825 */ /* 0x004fca00078e0202 */
[----:B------:R2:W3:Y:S01]  /*0140*/  @!P0 LDG.E.EL.128 R20, desc[UR4][R2.64] ;  /* 0x0000000402148981 */ /* 0x0004e2000c2e1d00 */
[----:B------:R-:W-:Y:S02]  /*0150*/  CS2R R16, SRZ ;  /* 0x0000000000107805 */ /* 0x000fe4000001ff00 */
[----:B------:R-:W-:Y:S02]  /*0160*/  CS2R R18, SRZ ;  /* 0x0000000000127805 */ /* 0x000fe4000001ff00 */
[----:B------:R-:W-:Y:S02]  /*0170*/  CS2R R12, SRZ ;  /* 0x00000000000c7805 */ /* 0x000fe4000001ff00 */
[----:B------:R-:W-:Y:S01]  /*0180*/  CS2R R14, SRZ ;  /* 0x00000000000e7805 */ /* 0x000fe2000001ff00 */
[----:B----4-:R-:W-:-:S04]  /*0190*/  IMAD.WIDE R24, R0, 0x4, R24 ;  /* 0x0000000400187825 */ /* 0x010fc800078e0218 */
[C---:B-----5:R-:W-:Y:S01]  /*01a0*/  IMAD.WIDE R26, R4.reuse, 0x4, R26 ;  /* 0x00000004041a7825 */ /* 0x060fe200078e021a */
[----:B------:R-:W4:Y:S04]  /*01b0*/  @!P0 LDG.E.128 R16, desc[UR4][R24.64] ;  /* 0x0000000418108981 */ /* 0x000f28000c1e1d00 */
[----:B------:R-:W4:Y:S01]  /*01c0*/  @!P0 LDG.E.EL.128 R12, desc[UR4][R26.64] ;  /* 0x000000041a0c8981 */ /* 0x000f22000c2e1d00 */
[C---:B0-2---:R-:W-:Y:S01]  /*01d0*/  IMAD.WIDE R2, R4.reuse, 0x4, R8 ;  /* 0x0000000404027825 */ /* 0x045fe200078e0208 */
[----:B------:R-:W-:Y:S02]  /*01e0*/  CS2R R8, SRZ ;  /* 0x0000000000087805 */ /* 0x000fe4000001ff00 */
[----:B------:R-:W-:Y:S01]  /*01f0*/  CS2R R10, SRZ ;  /* 0x00000000000a7805 */ /* 0x000fe2000001ff00 */
[----:B-1----:R-:W-:Y:S01]  /*0200*/  IMAD.WIDE R28, R4, 0x4, R6 ;  /* 0x00000004041c7825 */ /* 0x002fe200078e0206 */
[----:B------:R-:W-:-:S02]  /*0210*/  CS2R R4, SRZ ;  /* 0x0000000000047805 */ /* 0x000fc4000001ff00 */
[----:B------:R-:W-:Y:S02]  /*0220*/  CS2R R6, SRZ ;  /* 0x0000000000067805 */ /* 0x000fe4000001ff00 */
[----:B------:R0:W2:Y:S04]  /*0230*/  @!P0 LDG.E.EL.128 R8, desc[UR4][R2.64] ;  /* 0x0000000402088981 */ /* 0x0000a8000c2e1d00 */
[----:B------:R-:W2:Y:S01]  /*0240*/  @!P0 LDG.E.EL.128 R4, desc[UR4][R28.64] ;  /* 0x000000041c048981 */ /* 0x000ea2000c2e1d00 */
[----:B0-----:R-:W0:Y:S02]  /*0250*/  LDC.64 R2, c[0x0][0x238] ;  /* 0x00008e00ff027b82 */ /* 0x001e240000000a00 */
[----:B0-----:R-:W-:-:S04]  /*0260*/  IMAD.WIDE R2, R0, 0x4, R2 ;  /* 0x0000000400027825 */ /* 0x001fc800078e0202 */
[----:B---3--:R-:W-:Y:S01]  /*0270*/  FADD R20, R20, 9.9999997473787516356e-06 ;  /* 0x3727c5ac14147421 */ /* 0x008fe20000000000 */
[----:B------:R-:W-:Y:S01]  /*0280*/  FADD R21, R21, 9.9999997473787516356e-06 ;  /* 0x3727c5ac15157421 */ /* 0x000fe20000000000 */
[----:B------:R-:W-:Y:S01]  /*0290*/  FADD R25, R22, 9.9999997473787516356e-06 ;  /* 0x3727c5ac16197421 */ /* 0x000fe20000000000 */
[----:B------:R-:W-:Y:S01]  /*02a0*/  FADD R23, R23, 9.9999997473787516356e-06 ;  /* 0x3727c5ac17177421 */ /* 0x000fe20000000000 */
[----:B------:R-:W0:Y:S01]  /*02b0*/  MUFU.SQRT R24, R20 ;  /* 0x0000001400187308 */ /* 0x000e220000002000 */
[----:B------:R-:W-:-:S07]  /*02c0*/  HFMA2.MMA R22, -RZ, RZ, 1.625, 0 ;  /* 0x3e800000ff167435 */ /* 0x000fce00000001ff */
[----:B------:R1:W3:Y:S01]  /*02d0*/  MUFU.SQRT R26, R21 ;  /* 0x00000015001a7308 */ /* 0x0002e20000002000 */
[----:B----4-:R-:W-:Y:S01]  /*02e0*/  FADD R15, -R15, R19 ;  /* 0x000000130f0f7221 */ /* 0x010fe20000000100 */
[----:B------:R-:W-:Y:S01]  /*02f0*/  FADD R14, -R14, R18 ;  /* 0x000000120e0e7221 */ /* 0x000fe20000000100 */
[----:B------:R-:W-:Y:S01]  /*0300*/  FADD R13, -R13, R17 ;  /* 0x000000110d0d7221 */ /* 0x000fe20000000100 */
[----:B------:R-:W-:Y:S01]  /*0310*/  FADD R12, -R12, R16 ;  /* 0x000000100c0c7221 */ /* 0x000fe20000000100 */
[----:B0-----:R-:W-:-:S03]  /*0320*/  FSETP.GT.AND P6, PT, R24, 8.50705917302346158658e+37, PT ;  /* 0x7e8000001800780b */ /* 0x001fc60003fc4000 */
[----:B------:R-:W0:Y:S01]  /*0330*/  MUFU.SQRT R25, R25 ;  /* 0x0000001900197308 */ /* 0x000e220000002000 */
[----:B------:R-:W-:Y:S02]  /*0340*/  FSETP.GEU.AND P1, PT, R24, 1.175494350822287508e-38, PT ;  /* 0x008000001800780b */ /* 0x000fe40003f2e000 */
[----:B-1----:R-:W-:Y:S02]  /*0350*/  FSEL R21, R22, 1, P6 ;  /* 0x3f80000016157808 */ /* 0x002fe40003000000 */
[----:B---3--:R-:W-:-:S03]  /*0360*/  FSETP.GT.AND P2, PT, R26, 8.50705917302346158658e+37, PT ;  /* 0x7e8000001a00780b */ /* 0x008fc60003f44000 */
[----:B------:R-:W1:Y:S01]  /*0370*/  MUFU.SQRT R27, R23 ;  /* 0x00000017001b7308 */ /* 0x000e620000002000 */
[----:B------:R-:W-:Y:S02]  /*0380*/  FSETP.GEU.AND P3, PT, R26, 1.175494350822287508e-38, PT ;  /* 0x008000001a00780b */ /* 0x000fe40003f6e000 */
[----:B------:R-:W-:Y:S01]  /*0390*/  FSEL R20, R22, 1, P2 ;  /* 0x3f80000016147808 */ /* 0x000fe20001000000 */
[----:B------:R-:W-:Y:S02]  /*03a0*/  @P6 FMUL R24, R24, 0.25 ;  /* 0x3e80000018186820 */ /* 0x000fe40000400000 */
[----:B------:R-:W-:Y:S01]  /*03b0*/  @!P1 FMUL R21, R21, 16777216 ;  /* 0x4b80000015159820 */ /* 0x000fe20000400000 */
[C---:B0-----:R-:W-:Y:S01]  /*03c0*/  FSETP.GT.AND P4, PT, R25.reuse, 8.50705917302346158658e+37, PT ;  /* 0x7e8000001900780b */ /* 0x041fe20003f84000 */
[----:B------:R-:W-:Y:S01]  /*03d0*/  @!P1 FMUL R24, R24, 16777216 ;  /* 0x4b80000018189820 */ /* 0x000fe20000400000 */
[----:B------:R-:W-:Y:S02]  /*03e0*/  FSETP.GEU.AND P5, PT, R25, 1.175494350822287508e-38, PT ;  /* 0x008000001900780b */ /* 0x000fe40003fae000 */
[----:B------:R-:W-:Y:S01]  /*03f0*/  FSEL R18, R22, 1, P4 ;  /* 0x3f80000016127808 */ /* 0x000fe20002000000 */
[----:B------:R-:W-:-:S02]  /*0400*/  @P2 FMUL R26, R26, 0.25 ;  /* 0x3e8000001a1a2820 */ /* 0x000fc40000400000 */
[----:B------:R-:W0:Y:S01]  /*0410*/  MUFU.RCP R24, R24 ;  /* 0x0000001800187308 */ /* 0x000e220000001000 */
[C---:B-1----:R-:W-:Y:S01]  /*0420*/  FSETP.GT.AND P6, PT, R27.reuse, 8.50705917302346158658e+37, PT ;  /* 0x7e8000001b00780b */ /* 0x042fe20003fc4000 */
[----:B------:R-:W-:Y:S01]  /*0430*/  @!P3 FMUL R26, R26, 16777216 ;  /* 0x4b8000001a1ab820 */ /* 0x000fe20000400000 */
[----:B------:R-:W-:Y:S01]  /*0440*/  FSETP.GEU.AND P2, PT, R27, 1.175494350822287508e-38, PT ;  /* 0x008000001b00780b */ /* 0x000fe20003f4e000 */
[----:B------:R-:W-:Y:S01]  /*0450*/  @!P3 FMUL R20, R20, 16777216 ;  /* 0x4b8000001414b820 */ /* 0x000fe20000400000 */
[----:B------:R-:W-:Y:S01]  /*0460*/  FSEL R22, R22, 1, P6 ;  /* 0x3f80000016167808 */ /* 0x000fe20003000000 */
[----:B------:R-:W-:Y:S02]  /*0470*/  @P4 FMUL R25, R25, 0.25 ;  /* 0x3e80000019194820 */ /* 0x000fe40000400000 */
[----:B------:R-:W1:Y:S01]  /*0480*/  MUFU.RCP R23, R26 ;  /* 0x0000001a00177308 */ /* 0x000e620000001000 */
[----:B------:R-:W-:Y:S01]  /*0490*/  @!P5 FMUL R18, R18, 16777216 ;  /* 0x4b8000001212d820 */ /* 0x000fe20000400000 */
[----:B------:R-:W-:-:S04]  /*04a0*/  @!P5 FMUL R25, R25, 16777216 ;  /* 0x4b8000001919d820 */ /* 0x000fc80000400000 */
[----:B------:R-:W-:Y:S01]  /*04b0*/  @P6 FMUL R27, R27, 0.25 ;  /* 0x3e8000001b1b6820 */ /* 0x000fe20000400000 */
[----:B0-----:R-:W-:Y:S01]  /*04c0*/  FMUL R21, R24, R21 ;  /* 0x0000001518157220 */ /* 0x001fe20000400000 */
[----:B------:R-:W0:Y:S01]  /*04d0*/  MUFU.RCP R25, R25 ;  /* 0x0000001900197308 */ /* 0x000e220000001000 */
[----:B------:R-:W-:Y:S01]  /*04e0*/  @!P2 FMUL R22, R22, 16777216 ;  /* 0x4b8000001616a820 */ /* 0x000fe20000400000 */
[----:B------:R-:W-:Y:S01]  /*04f0*/  @!P2 FMUL R27, R27, 16777216 ;  /* 0x4b8000001b1ba820 */ /* 0x000fe20000400000 */
[----:B------:R-:W-:Y:S01]  /*0500*/  FMUL R21, R12, R21 ;  /* 0x000000150c157220 */ /* 0x000fe20000400000 */
[----:B-1----:R-:W-:-:S04]  /*0510*/  FMUL R20, R23, R20 ;  /* 0x0000001417147220 */ /* 0x002fc80000400000 */
[----:B------:R-:W1:Y:S01]  /*0520*/  MUFU.RCP R19, R27 ;  /* 0x0000001b00137308 */ /* 0x000e620000001000 */
[----:B--2---:R-:W-:Y:S01]  /*0530*/  FFMA R4, R21, R8, R4 ;  /* 0x0000000815047223 */ /* 0x004fe20000000004 */
[----:B------:R-:W-:Y:S01]  /*0540*/  FMUL R20, R13, R20 ;  /* 0x000000140d147220 */ /* 0x000fe20000400000 */
[----:B0-----:R-:W-:-:S03]  /*0550*/  FMUL R25, R25, R18 ;  /* 0x0000001219197220 */ /* 0x001fc60000400000 */
[----:B------:R-:W-:Y:S01]  /*0560*/  FFMA R5, R20, R9, R5 ;  /* 0x0000000914057223 */ /* 0x000fe20000000005 */
[----:B------:R-:W-:Y:S01]  /*0570*/  FMUL R25, R14, R25 ;  /* 0x000000190e197220 */ /* 0x000fe20000400000 */
[----:B-1----:R-:W-:-:S03]  /*0580*/  FMUL R22, R19, R22 ;  /* 0x0000001613167220 */ /* 0x002fc60000400000 */
[----:B------:R-:W-:Y:S01]  /*0590*/  FFMA R6, R25, R10, R6 ;  /* 0x0000000a19067223 */ /* 0x000fe20000000006 */
[----:B------:R-:W-:-:S04]  /*05a0*/  FMUL R22, R15, R22 ;  /* 0x000000160f167220 */ /* 0x000fc80000400000 */
[----:B------:R-:W-:Y:S01]  /*05b0*/  FFMA R7, R22, R11, R7 ;  /* 0x0000000b16077223 */ /* 0x000fe20000000007 */
[----:B------:R-:W-:Y:S06]  /*05c0*/  @P0 EXIT ;  /* 0x000000000000094d */ /* 0x000fec0003800000 */
[----:B------:R-:W-:Y:S01]  /*05d0*/  STG.E.128 desc[UR4][R2.64], R4 ;  /* 0x0000000402007986 */ /* 0x000fe2000c101d04 */
[----:B------:R-:W-:Y:S05]  /*05e0*/  EXIT ;  /* 0x000000000000794d */ /* 0x000fea0003800000 */
.L_x_0:
[----:B------:R-:W-:-:S00]  /*05f0*/  BRA `(.L_x_0) ;  /* 0xfffffffc00fc7947 */ /* 0x000fc0000383ffff */
[----:B------:R-:W-:-:S00]  /*0600*/  NOP ;  /* 0x0000000000007918 */ /* 0x000fc00000000000 */
[----:B------:R-:W-:-:S00]  /*0610*/  NOP ;  /* 0x0000000000007918 */ /* 0x000fc00000000000 */
[----:B------:R-:W-:-:S00]  /*0620*/  NOP ;  /* 0x0000000000007918 */ /* 0x000fc00000000000 */
[----:B------:R-:W-:-:S00]  /*0630*/  NOP ;  /* 0x0000000000007918 */ /* 0x000fc00000000000 */
[----:B------:R-:W-:-:S00]  /*0640*/  NOP ;  /* 0x0000000000007918 */ /* 0x000fc00000000000 */
[----:B------:R-:W-:-:S00]  /*0650*/  NOP ;  /* 0x0000000000007918 */ /* 0x000fc00000000000 */
[----:B------:R-:W-:-:S00]  /*0660*/  NOP ;  /* 0x0000000000007918 */ /* 0x000fc00000000000 */
[----:B------:R-:W-:-:S00]  /*0670*/  NOP ;  /* 0x0000000000007918 */ /* 0x000fc00000000000 */
.L_x_1:


//--------------------- .nv.global.init           --------------------------
	.section	.nv.global.init,"aw",@progbits
.nv.global.init:
	.type		_$_str,@object
	.size		_$_str,(_$_str_$_2 - _$_str)
_$_str:
        /*0000*/ 	.byte	0x5f, 0x5f, 0x43, 0x55, 0x44, 0x41, 0x5f, 0x46, 0x54, 0x5a, 0x00
	.type		_$_str_$_2,@object
	.size		_$_str_$_2,(.L_1 - _$_str_$_2)
_$_str_$_2:
        /*000b*/ 	.byte	0x5f, 0x5f, 0x43, 0x55, 0x44, 0x41, 0x5f, 0x50, 0x52, 0x45, 0x43, 0x5f, 0x53, 0x51, 0x52, 0x54
        /*001b*/ 	.byte	0x00
.L_1:


//--------------------- .nv.constant0.triton_poi_fused__native_batch_norm_legit_no_training_60 --------------------------
	.section	.nv.constant0.triton_poi_fused__native_batch_norm_legit_no_training_60,"a",@progbits
	.sectionflags	@""
	.align	4
.nv.constant0.triton_poi_fused__native_batch_norm_legit_no_training_60:
	.zero		580
